//
// Generated by NVIDIA NVVM Compiler
//
// Compiler Build ID: CL-36424714
// Cuda compilation tools, release 13.0, V13.0.88
// Based on NVVM 20.0.0
//

.version 9.0
.target sm_100
.address_size 64

	// .globl	_Z13hello_threadsv
.extern .func  (.param .b32 func_retval0) vprintf
(
	.param .b64 vprintf_param_0,
	.param .b64 vprintf_param_1
)
;
.global .align 1 .b8 $str[5] = {37, 100, 32, 32};

.visible .entry _Z13hello_threadsv()
{
	.local .align 8 .b8 	__local_depot0[8];
	.reg .b64 	%SP;
	.reg .b64 	%SPL;
	.reg .b32 	%r<4>;
	.reg .b64 	%rd<5>;

	mov.u64 	%SPL, __local_depot0;
	cvta.local.u64 	%SP, %SPL;
	add.u64 	%rd1, %SP, 0;
	add.u64 	%rd2, %SPL, 0;
	mov.u32 	%r1, %tid.x;
	st.local.u32 	[%rd2], %r1;
	mov.u64 	%rd3, $str;
	cvta.global.u64 	%rd4, %rd3;
	{ // callseq 0, 0
	.param .b64 param0;
	st.param.b64 	[param0], %rd4;
	.param .b64 param1;
	st.param.b64 	[param1], %rd1;
	.param .b32 retval0;
	call.uni (retval0), 
	vprintf, 
	(
	param0, 
	param1
	);
	ld.param.b32 	%r2, [retval0];
	} // callseq 0
	ret;

}
	// .globl	_Z12hello_blocksv
.visible .entry _Z12hello_blocksv()
{
	.local .align 8 .b8 	__local_depot1[8];
	.reg .b64 	%SP;
	.reg .b64 	%SPL;
	.reg .b32 	%r<4>;
	.reg .b64 	%rd<5>;

	mov.u64 	%SPL, __local_depot1;
	cvta.local.u64 	%SP, %SPL;
	add.u64 	%rd1, %SP, 0;
	add.u64 	%rd2, %SPL, 0;
	mov.u32 	%r1, %ctaid.x;
	st.local.u32 	[%rd2], %r1;
	mov.u64 	%rd3, $str;
	cvta.global.u64 	%rd4, %rd3;
	{ // callseq 1, 0
	.param .b64 param0;
	st.param.b64 	[param0], %rd4;
	.param .b64 param1;
	st.param.b64 	[param1], %rd1;
	.param .b32 retval0;
	call.uni (retval0), 
	vprintf, 
	(
	param0, 
	param1
	);
	ld.param.b32 	%r2, [retval0];
	} // callseq 1
	ret;

}


// ===== COMPILED SASS (sm_100) =====

	.target	sm_100

	.elftype	@"ET_EXEC"


//--------------------- .note.nv.tkinfo           --------------------------
	.section	.note.nv.tkinfo,"",@"SHT_NOTE"
	.sectionflags	@"SHF_NOTE_NV_TKINFO"
	.tkinfo
        /*0018*/ 	.word	0x00000002
        /*0030*/ 	.string	""
        /*0030*/ 	.string	"ptxas"
        /*0030*/ 	.string	"Cuda compilation tools, release 13.0, V13.0.88"
        /*0030*/ 	.string	"Build cuda_13.0.r13.0/compiler.36424714_0"
        /*0030*/ 	.string	"-arch sm_100 -m 64 "



//--------------------- .note.nv.cuinfo           --------------------------
	.section	.note.nv.cuinfo,"",@"SHT_NOTE"
	.sectionflags	@"SHF_NOTE_NV_CUINFO"
        /*0018*/ 	.short	0x0002
        /*001a*/ 	.short	0x0064
        /*001c*/ 	.short	0x0082
	.zero		2


//--------------------- .nv.info                  --------------------------
	.section	.nv.info,"",@"SHT_CUDA_INFO"
	.align	4


	//----- nvinfo : EIATTR_REGCOUNT
	.align		4
        /*0000*/ 	.byte	0x04, 0x2f
        /*0002*/ 	.short	(.L_2 - .L_1)
	.align		4
.L_1:
        /*0004*/ 	.word	index@(_Z13hello_threadsv)
        /*0008*/ 	.word	0x00000018


	//----- nvinfo : EIATTR_FRAME_SIZE
	.align		4
.L_2:
        /*000c*/ 	.byte	0x04, 0x11
        /*000e*/ 	.short	(.L_4 - .L_3)
	.align		4
.L_3:
        /*0010*/ 	.word	index@(_Z13hello_threadsv)
        /*0014*/ 	.word	0x00000008


	//----- nvinfo : EIATTR_REGCOUNT
	.align		4
.L_4:
        /*0018*/ 	.byte	0x04, 0x2f
        /*001a*/ 	.short	(.L_6 - .L_5)
	.align		4
.L_5:
        /*001c*/ 	.word	index@(_Z12hello_blocksv)
        /*0020*/ 	.word	0x00000018


	//----- nvinfo : EIATTR_FRAME_SIZE
	.align		4
.L_6:
        /*0024*/ 	.byte	0x04, 0x11
        /*0026*/ 	.short	(.L_8 - .L_7)
	.align		4
.L_7:
        /*0028*/ 	.word	index@(_Z12hello_blocksv)
        /*002c*/ 	.word	0x00000008


	//----- nvinfo : EIATTR_MIN_STACK_SIZE
	.align		4
.L_8:
        /*0030*/ 	.byte	0x04, 0x12
        /*0032*/ 	.short	(.L_10 - .L_9)
	.align		4
.L_9:
        /*0034*/ 	.word	index@(_Z12hello_blocksv)
        /*0038*/ 	.word	0x00000008


	//----- nvinfo : EIATTR_MIN_STACK_SIZE
	.align		4
.L_10:
        /*003c*/ 	.byte	0x04, 0x12
        /*003e*/ 	.short	(.L_12 - .L_11)
	.align		4
.L_11:
        /*0040*/ 	.word	index@(_Z13hello_threadsv)
        /*0044*/ 	.word	0x00000008
.L_12:


//--------------------- .nv.compat                --------------------------
	.section	.nv.compat,"",@"SHT_CUDA_COMPAT_INFO"
	.align	4
        /*0000*/ 	.byte	0x02, 0x09, 0x00, 0x00, 0x02, 0x02, 0x01, 0x00, 0x02, 0x05, 0x05, 0x00, 0x03, 0x07, 0x01, 0x01
        /*0010*/ 	.byte	0x02, 0x03, 0x00, 0x00, 0x02, 0x06, 0x01, 0x00, 0x04, 0x0b, 0x08, 0x00, 0x09, 0x00, 0x00, 0x00
        /*0020*/ 	.byte	0x00, 0x00, 0x00, 0x00


//--------------------- .nv.info._Z12hello_blocksv --------------------------
	.section	.nv.info._Z12hello_blocksv,"",@"SHT_CUDA_INFO"
	.sectionflags	@""
	.align	4


	//----- nvinfo : EIATTR_CUDA_API_VERSION
	.align		4
        /*0000*/ 	.byte	0x04, 0x37
        /*0002*/ 	.short	(.L_14 - .L_13)
.L_13:
        /*0004*/ 	.word	0x00000082


	//----- nvinfo : EIATTR_SPARSE_MMA_MASK
	.align		4
.L_14:
        /*0008*/ 	.byte	0x03, 0x50
        /*000a*/ 	.short	0x0000


	//----- nvinfo : EIATTR_MAXREG_COUNT
	.align		4
        /*000c*/ 	.byte	0x03, 0x1b
        /*000e*/ 	.short	0x00ff


	//----- nvinfo : EIATTR_EXTERNS
	.align		4
        /*0010*/ 	.byte	0x04, 0x0f
        /*0012*/ 	.short	(.L_16 - .L_15)


	//   ....[0]....
	.align		4
.L_15:
        /*0014*/ 	.word	index@(vprintf)


	//----- nvinfo : EIATTR_MERCURY_ISA_VERSION
	.align		4
.L_16:
        /*0018*/ 	.byte	0x03, 0x5f
        /*001a*/ 	.short	0x0101


	//----- nvinfo : EIATTR_VRC_CTA_INIT_COUNT
	.align		4
        /*001c*/ 	.byte	0x02, 0x4a
	.zero		1
	.zero		1


	//----- nvinfo : EIATTR_SYSCALL_OFFSETS
	.align		4
        /*0020*/ 	.byte	0x04, 0x46
        /*0022*/ 	.short	(.L_18 - .L_17)


	//   ....[0]....
.L_17:
        /*0024*/ 	.word	0x000000e0


	//----- nvinfo : EIATTR_EXIT_INSTR_OFFSETS
	.align		4
.L_18:
        /*0028*/ 	.byte	0x04, 0x1c
        /*002a*/ 	.short	(.L_20 - .L_19)


	//   ....[0]....
.L_19:
        /*002c*/ 	.word	0x000000f0


	//----- nvinfo : EIATTR_SW_WAR
	.align		4
.L_20:
        /*0030*/ 	.byte	0x04, 0x36
        /*0032*/ 	.short	(.L_22 - .L_21)
.L_21:
        /*0034*/ 	.word	0x00000008
.L_22:


//--------------------- .nv.info._Z13hello_threadsv --------------------------
	.section	.nv.info._Z13hello_threadsv,"",@"SHT_CUDA_INFO"
	.sectionflags	@""
	.align	4


	//----- nvinfo : EIATTR_CUDA_API_VERSION
	.align		4
        /*0000*/ 	.byte	0x04, 0x37
        /*0002*/ 	.short	(.L_24 - .L_23)
.L_23:
        /*0004*/ 	.word	0x00000082


	//----- nvinfo : EIATTR_SPARSE_MMA_MASK
	.align		4
.L_24:
        /*0008*/ 	.byte	0x03, 0x50
        /*000a*/ 	.short	0x0000


	//----- nvinfo : EIATTR_MAXREG_COUNT
	.align		4
        /*000c*/ 	.byte	0x03, 0x1b
        /*000e*/ 	.short	0x00ff


	//----- nvinfo : EIATTR_EXTERNS
	.align		4
        /*0010*/ 	.byte	0x04, 0x0f
        /*0012*/ 	.short	(.L_26 - .L_25)


	//   ....[0]....
	.align		4
.L_25:
        /*0014*/ 	.word	index@(vprintf)


	//----- nvinfo : EIATTR_MERCURY_ISA_VERSION
	.align		4
.L_26:
        /*0018*/ 	.byte	0x03, 0x5f
        /*001a*/ 	.short	0x0101


	//----- nvinfo : EIATTR_VRC_CTA_INIT_COUNT
	.align		4
        /*001c*/ 	.byte	0x02, 0x4a
	.zero		1
	.zero		1


	//----- nvinfo : EIATTR_SYSCALL_OFFSETS
	.align		4
        /*0020*/ 	.byte	0x04, 0x46
        /*0022*/ 	.short	(.L_28 - .L_27)


	//   ....[0]....
.L_27:
        /*0024*/ 	.word	0x000000e0


	//----- nvinfo : EIATTR_EXIT_INSTR_OFFSETS
	.align		4
.L_28:
        /*0028*/ 	.byte	0x04, 0x1c
        /*002a*/ 	.short	(.L_30 - .L_29)


	//   ....[0]....
.L_29:
        /*002c*/ 	.word	0x000000f0


	//----- nvinfo : EIATTR_SW_WAR
	.align		4
.L_30:
        /*0030*/ 	.byte	0x04, 0x36
        /*0032*/ 	.short	(.L_32 - .L_31)
.L_31:
        /*0034*/ 	.word	0x00000008
.L_32:


//--------------------- .nv.callgraph             --------------------------
	.section	.nv.callgraph,"",@"SHT_CUDA_CALLGRAPH"
	.align	4
	.sectionentsize	8
	.align		4
        /*0000*/ 	.word	0x00000000
	.align		4
        /*0004*/ 	.word	0xffffffff
	.align		4
        /*0008*/ 	.word	index@(_Z12hello_blocksv)
	.align		4
        /*000c*/ 	.word	index@(vprintf)
	.align		4
        /*0010*/ 	.word	index@(_Z13hello_threadsv)
	.align		4
        /*0014*/ 	.word	index@(vprintf)
	.align		4
        /*0018*/ 	.word	0x00000000
	.align		4
        /*001c*/ 	.word	0xfffffffe
	.align		4
        /*0020*/ 	.word	0x00000000
	.align		4
        /*0024*/ 	.word	0xfffffffd
	.align		4
        /*0028*/ 	.word	0x00000000
	.align		4
        /*002c*/ 	.word	0xfffffffc


//--------------------- .nv.constant4             --------------------------
	.section	.nv.constant4,"a",@progbits
	.align	8
	.align		8
.nv.constant4:
        /*0000*/ 	.dword	vprintf
	.align		8
        /*0008*/ 	.dword	$str


//--------------------- .text._Z12hello_blocksv   --------------------------
	.section	.text._Z12hello_blocksv,"ax",@progbits
	.align	128
        .global         _Z12hello_blocksv
        .type           _Z12hello_blocksv,@function
        .size           _Z12hello_blocksv,(.L_x_4 - _Z12hello_blocksv)
        .other          _Z12hello_blocksv,@"STO_CUDA_ENTRY STV_DEFAULT"
_Z12hello_blocksv:
.text._Z12hello_blocksv:
[----:B------:R-:W0:Y:S01]  /*0000*/  LDC R1, c[0x0][0x37c] ;  /* 0x0000df00ff017b82 */ /* 0x000e220000000800 */
[----:B------:R-:W1:Y:S01]  /*0010*/  S2R R8, SR_CTAID.X ;  /* 0x0000000000087919 */ /* 0x000e620000002500 */
[----:B0-----:R-:W-:Y:S01]  /*0020*/  VIADD R1, R1, 0xfffffff8 ;  /* 0xfffffff801017836 */ /* 0x001fe20000000000 */
[----:B------:R-:W-:Y:S01]  /*0030*/  MOV R0, 0x0 ;  /* 0x0000000000007802 */ /* 0x000fe20000000f00 */
[----:B------:R-:W0:Y:S04]  /*0040*/  LDCU UR4, c[0x0][0x2f8] ;  /* 0x00005f00ff0477ac */ /* 0x000e280008000800 */
[----:B------:R2:W3:Y:S01]  /*0050*/  LDC.64 R2, c[0x4][R0] ;  /* 0x0100000000027b82 */ /* 0x0004e20000000a00 */
[----:B------:R-:W4:Y:S01]  /*0060*/  LDCU.64 UR6, c[0x4][0x8] ;  /* 0x01000100ff0677ac */ /* 0x000f220008000a00 */
[----:B------:R-:W5:Y:S01]  /*0070*/  LDCU UR5, c[0x0][0x2fc] ;  /* 0x00005f80ff0577ac */ /* 0x000f620008000800 */
[----:B0-----:R-:W-:Y:S01]  /*0080*/  IADD3 R6, P0, PT, R1, UR4, RZ ;  /* 0x0000000401067c10 */ /* 0x001fe2000ff1e0ff */
[----:B----4-:R-:W-:Y:S01]  /*0090*/  IMAD.U32 R4, RZ, RZ, UR6 ;  /* 0x00000006ff047e24 */ /* 0x010fe2000f8e00ff */
[----:B------:R-:W-:-:S03]  /*00a0*/  MOV R5, UR7 ;  /* 0x0000000700057c02 */ /* 0x000fc60008000f00 */
[----:B-----5:R-:W-:Y:S01]  /*00b0*/  IMAD.X R7, RZ, RZ, UR5, P0 ;  /* 0x00000005ff077e24 */ /* 0x020fe200080e06ff */
[----:B-1----:R2:W-:Y:S07]  /*00c0*/  STL [R1], R8 ;  /* 0x0000000801007387 */ /* 0x0025ee0000100800 */
[----:B------:R-:W-:-:S07]  /*00d0*/  LEPC R20, `(.L_x_0) ;  /* 0x000000001014794e */ /* 0x000fce0000000000 */
[----:B--23--:R-:W-:Y:S05]  /*00e0*/  CALL.ABS.NOINC R2 ;  /* 0x0000000002007343 */ /* 0x00cfea0003c00000 */
.L_x_0:
[----:B------:R-:W-:Y:S05]  /*00f0*/  EXIT ;  /* 0x000000000000794d */ /* 0x000fea0003800000 */
.L_x_1:
[----:B------:R-:W-:-:S00]  /*0100*/  BRA `(.L_x_1) ;  /* 0xfffffffc00fc7947 */ /* 0x000fc0000383ffff */
[----:B------:R-:W-:-:S00]  /*0110*/  NOP ;  /* 0x0000000000007918 */ /* 0x000fc00000000000 */
        /* <DEDUP_REMOVED lines=14> */
.L_x_4:


//--------------------- .text._Z13hello_threadsv  --------------------------
	.section	.text._Z13hello_threadsv,"ax",@progbits
	.align	128
        .global         _Z13hello_threadsv
        .type           _Z13hello_threadsv,@function
        .size           _Z13hello_threadsv,(.L_x_5 - _Z13hello_threadsv)
        .other          _Z13hello_threadsv,@"STO_CUDA_ENTRY STV_DEFAULT"
_Z13hello_threadsv:
.text._Z13hello_threadsv:
[----:B------:R-:W0:Y:S01]  /*0000*/  LDC R1, c[0x0][0x37c] ;  /* 0x0000df00ff017b82 */ /* 0x000e220000000800 */
[----:B------:R-:W1:Y:S01]  /*0010*/  S2R R8, SR_TID.X ;  /* 0x0000000000087919 */ /* 0x000e620000002100 */
        /* <DEDUP_REMOVED lines=13> */
.L_x_2:
[----:B------:R-:W-:Y:S05]  /*00f0*/  EXIT ;  /* 0x000000000000794d */ /* 0x000fea0003800000 */
.L_x_3:
        /* <DEDUP_REMOVED lines=16> */
.L_x_5:


//--------------------- .nv.global.init           --------------------------
	.section	.nv.global.init,"aw",@progbits
.nv.global.init:
	.type		$str,@object
	.size		$str,(.L_0 - $str)
$str:
        /*0000*/ 	.byte	0x25, 0x64, 0x20, 0x20, 0x00
.L_0:


//--------------------- .nv.shared.reserved.0     --------------------------
	.section	.nv.shared.reserved.0,"aw",@nobits
	.weak		__nv_reservedSMEM_offset_0_alias
	.size		__nv_reservedSMEM_offset_0_alias, 0, 64
	.other		__nv_reservedSMEM_offset_0_alias,@"STO_CUDA_RESERVED_SHARED STV_DEFAULT"
__nv_reservedSMEM_offset_0_alias:
	.zero		0
	.zero		64


//--------------------- .nv.constant0._Z12hello_blocksv --------------------------
	.section	.nv.constant0._Z12hello_blocksv,"a",@progbits
	.sectionflags	@""
	.align	4
.nv.constant0._Z12hello_blocksv:
	.zero		896


//--------------------- .nv.constant0._Z13hello_threadsv --------------------------
	.section	.nv.constant0._Z13hello_threadsv,"a",@progbits
	.sectionflags	@""
	.align	4
.nv.constant0._Z13hello_threadsv:
	.zero		896


//--------------------- SYMBOLS --------------------------

	.type		.nv.reservedSmem.offset0,@object
	.size		.nv.reservedSmem.offset0,0x4
	.type		vprintf,@function
